//
// Generated by NVIDIA NVVM Compiler
//
// Compiler Build ID: CL-36424714
// Cuda compilation tools, release 13.0, V13.0.88
// Based on NVVM 20.0.0
//

.version 9.0
.target sm_100
.address_size 64

	// .globl	_Z12mandelKernelPiiffff

.visible .entry _Z12mandelKernelPiiffff(
	.param .u64 .ptr .align 1 _Z12mandelKernelPiiffff_param_0,
	.param .u32 _Z12mandelKernelPiiffff_param_1,
	.param .f32 _Z12mandelKernelPiiffff_param_2,
	.param .f32 _Z12mandelKernelPiiffff_param_3,
	.param .f32 _Z12mandelKernelPiiffff_param_4,
	.param .f32 _Z12mandelKernelPiiffff_param_5
)
{
	.reg .pred 	%p<4>;
	.reg .b32 	%r<15>;
	.reg .b32 	%f<20>;
	.reg .b64 	%rd<5>;

	ld.param.u64 	%rd1, [_Z12mandelKernelPiiffff_param_0];
	ld.param.u32 	%r5, [_Z12mandelKernelPiiffff_param_1];
	ld.param.f32 	%f9, [_Z12mandelKernelPiiffff_param_2];
	ld.param.f32 	%f10, [_Z12mandelKernelPiiffff_param_3];
	ld.param.f32 	%f11, [_Z12mandelKernelPiiffff_param_4];
	ld.param.f32 	%f12, [_Z12mandelKernelPiiffff_param_5];
	mov.u32 	%r7, %ntid.x;
	mov.u32 	%r8, %ctaid.x;
	mov.u32 	%r9, %tid.x;
	mad.lo.s32 	%r10, %r7, %r8, %r9;
	mov.u32 	%r11, %ctaid.y;
	mad.lo.s32 	%r1, %r11, 1600, %r10;
	cvt.rn.f32.s32 	%f13, %r10;
	fma.rn.f32 	%f1, %f9, %f13, %f11;
	cvt.rn.f32.u32 	%f14, %r11;
	fma.rn.f32 	%f2, %f10, %f14, %f12;
	setp.lt.s32 	%p1, %r5, 1;
	mov.b32 	%r14, 0;
	@%p1 bra 	$L__BB0_4;
	mov.b32 	%r13, 0;
	mov.f32 	%f18, %f2;
	mov.f32 	%f19, %f1;
$L__BB0_2:
	mul.f32 	%f5, %f19, %f19;
	mul.f32 	%f6, %f18, %f18;
	add.f32 	%f15, %f5, %f6;
	setp.gt.f32 	%p2, %f15, 0f40800000;
	mov.u32 	%r14, %r13;
	@%p2 bra 	$L__BB0_4;
	sub.f32 	%f16, %f5, %f6;
	add.f32 	%f17, %f19, %f19;
	add.f32 	%f19, %f1, %f16;
	fma.rn.f32 	%f18, %f17, %f18, %f2;
	add.s32 	%r13, %r13, 1;
	setp.ne.s32 	%p3, %r13, %r5;
	mov.u32 	%r14, %r5;
	@%p3 bra 	$L__BB0_2;
$L__BB0_4:
	cvta.to.global.u64 	%rd2, %rd1;
	mul.wide.s32 	%rd3, %r1, 4;
	add.s64 	%rd4, %rd2, %rd3;
	st.global.u32 	[%rd4], %r14;
	ret;

}


// ===== COMPILED SASS (sm_100) =====

	.target	sm_100

	.elftype	@"ET_EXEC"


//--------------------- .note.nv.tkinfo           --------------------------
	.section	.note.nv.tkinfo,"",@"SHT_NOTE"
	.sectionflags	@"SHF_NOTE_NV_TKINFO"
	.tkinfo
        /*0018*/ 	.word	0x00000002
        /*0030*/ 	.string	""
        /*0030*/ 	.string	"ptxas"
        /*0030*/ 	.string	"Cuda compilation tools, release 13.0, V13.0.88"
        /*0030*/ 	.string	"Build cuda_13.0.r13.0/compiler.36424714_0"
        /*0030*/ 	.string	"-arch sm_100 -m 64 "



//--------------------- .note.nv.cuinfo           --------------------------
	.section	.note.nv.cuinfo,"",@"SHT_NOTE"
	.sectionflags	@"SHF_NOTE_NV_CUINFO"
        /*0018*/ 	.short	0x0002
        /*001a*/ 	.short	0x0064
        /*001c*/ 	.short	0x0082
	.zero		2


//--------------------- .nv.info                  --------------------------
	.section	.nv.info,"",@"SHT_CUDA_INFO"
	.align	4


	//----- nvinfo : EIATTR_REGCOUNT
	.align		4
        /*0000*/ 	.byte	0x04, 0x2f
        /*0002*/ 	.short	(.L_1 - .L_0)
	.align		4
.L_0:
        /*0004*/ 	.word	index@(_Z12mandelKernelPiiffff)
        /*0008*/ 	.word	0x0000000c


	//----- nvinfo : EIATTR_FRAME_SIZE
	.align		4
.L_1:
        /*000c*/ 	.byte	0x04, 0x11
        /*000e*/ 	.short	(.L_3 - .L_2)
	.align		4
.L_2:
        /*0010*/ 	.word	index@(_Z12mandelKernelPiiffff)
        /*0014*/ 	.word	0x00000000


	//----- nvinfo : EIATTR_MIN_STACK_SIZE
	.align		4
.L_3:
        /*0018*/ 	.byte	0x04, 0x12
        /*001a*/ 	.short	(.L_5 - .L_4)
	.align		4
.L_4:
        /*001c*/ 	.word	index@(_Z12mandelKernelPiiffff)
        /*0020*/ 	.word	0x00000000
.L_5:


//--------------------- .nv.compat                --------------------------
	.section	.nv.compat,"",@"SHT_CUDA_COMPAT_INFO"
	.align	4
        /*0000*/ 	.byte	0x02, 0x09, 0x00, 0x00, 0x02, 0x02, 0x01, 0x00, 0x02, 0x05, 0x05, 0x00, 0x03, 0x07, 0x01, 0x01
        /*0010*/ 	.byte	0x02, 0x03, 0x00, 0x00, 0x02, 0x06, 0x01, 0x00, 0x04, 0x0b, 0x08, 0x00, 0x01, 0x00, 0x00, 0x00
        /*0020*/ 	.byte	0x00, 0x00, 0x00, 0x00


//--------------------- .nv.info._Z12mandelKernelPiiffff --------------------------
	.section	.nv.info._Z12mandelKernelPiiffff,"",@"SHT_CUDA_INFO"
	.sectionflags	@""
	.align	4


	//----- nvinfo : EIATTR_CUDA_API_VERSION
	.align		4
        /*0000*/ 	.byte	0x04, 0x37
        /*0002*/ 	.short	(.L_7 - .L_6)
.L_6:
        /*0004*/ 	.word	0x00000082


	//----- nvinfo : EIATTR_KPARAM_INFO
	.align		4
.L_7:
        /*0008*/ 	.byte	0x04, 0x17
        /*000a*/ 	.short	(.L_9 - .L_8)
.L_8:
        /*000c*/ 	.word	0x00000000
        /*0010*/ 	.short	0x0005
        /*0012*/ 	.short	0x0018
        /*0014*/ 	.byte	0x00, 0xf0, 0x11, 0x00


	//----- nvinfo : EIATTR_KPARAM_INFO
	.align		4
.L_9:
        /*0018*/ 	.byte	0x04, 0x17
        /*001a*/ 	.short	(.L_11 - .L_10)
.L_10:
        /*001c*/ 	.word	0x00000000
        /*0020*/ 	.short	0x0004
        /*0022*/ 	.short	0x0014
        /*0024*/ 	.byte	0x00, 0xf0, 0x11, 0x00


	//----- nvinfo : EIATTR_KPARAM_INFO
	.align		4
.L_11:
        /*0028*/ 	.byte	0x04, 0x17
        /*002a*/ 	.short	(.L_13 - .L_12)
.L_12:
        /*002c*/ 	.word	0x00000000
        /*0030*/ 	.short	0x0003
        /*0032*/ 	.short	0x0010
        /*0034*/ 	.byte	0x00, 0xf0, 0x11, 0x00


	//----- nvinfo : EIATTR_KPARAM_INFO
	.align		4
.L_13:
        /*0038*/ 	.byte	0x04, 0x17
        /*003a*/ 	.short	(.L_15 - .L_14)
.L_14:
        /*003c*/ 	.word	0x00000000
        /*0040*/ 	.short	0x0002
        /*0042*/ 	.short	0x000c
        /*0044*/ 	.byte	0x00, 0xf0, 0x11, 0x00


	//----- nvinfo : EIATTR_KPARAM_INFO
	.align		4
.L_15:
        /*0048*/ 	.byte	0x04, 0x17
        /*004a*/ 	.short	(.L_17 - .L_16)
.L_16:
        /*004c*/ 	.word	0x00000000
        /*0050*/ 	.short	0x0001
        /*0052*/ 	.short	0x0008
        /*0054*/ 	.byte	0x00, 0xf0, 0x11, 0x00


	//----- nvinfo : EIATTR_KPARAM_INFO
	.align		4
.L_17:
        /*0058*/ 	.byte	0x04, 0x17
        /*005a*/ 	.short	(.L_19 - .L_18)
.L_18:
        /*005c*/ 	.word	0x00000000
        /*0060*/ 	.short	0x0000
        /*0062*/ 	.short	0x0000
        /*0064*/ 	.byte	0x00, 0xf5, 0x21, 0x00


	//----- nvinfo : EIATTR_SPARSE_MMA_MASK
	.align		4
.L_19:
        /*0068*/ 	.byte	0x03, 0x50
        /*006a*/ 	.short	0x0000


	//----- nvinfo : EIATTR_MAXREG_COUNT
	.align		4
        /*006c*/ 	.byte	0x03, 0x1b
        /*006e*/ 	.short	0x00ff


	//----- nvinfo : EIATTR_MERCURY_ISA_VERSION
	.align		4
        /*0070*/ 	.byte	0x03, 0x5f
        /*0072*/ 	.short	0x0101


	//----- nvinfo : EIATTR_VRC_CTA_INIT_COUNT
	.align		4
        /*0074*/ 	.byte	0x02, 0x4a
	.zero		1
	.zero		1


	//----- nvinfo : EIATTR_EXIT_INSTR_OFFSETS
	.align		4
        /*0078*/ 	.byte	0x04, 0x1c
        /*007a*/ 	.short	(.L_21 - .L_20)


	//   ....[0]....
.L_20:
        /*007c*/ 	.word	0x00000290


	//----- nvinfo : EIATTR_CRS_STACK_SIZE
	.align		4
.L_21:
        /*0080*/ 	.byte	0x04, 0x1e
        /*0082*/ 	.short	(.L_23 - .L_22)
.L_22:
        /*0084*/ 	.word	0x00000000


	//----- nvinfo : EIATTR_CBANK_PARAM_SIZE
	.align		4
.L_23:
        /*0088*/ 	.byte	0x03, 0x19
        /*008a*/ 	.short	0x001c


	//----- nvinfo : EIATTR_PARAM_CBANK
	.align		4
        /*008c*/ 	.byte	0x04, 0x0a
        /*008e*/ 	.short	(.L_25 - .L_24)
	.align		4
.L_24:
        /*0090*/ 	.word	index@(.nv.constant0._Z12mandelKernelPiiffff)
        /*0094*/ 	.short	0x0380
        /*0096*/ 	.short	0x001c


	//----- nvinfo : EIATTR_SW_WAR
	.align		4
.L_25:
        /*0098*/ 	.byte	0x04, 0x36
        /*009a*/ 	.short	(.L_27 - .L_26)
.L_26:
        /*009c*/ 	.word	0x00000008
.L_27:


//--------------------- .nv.callgraph             --------------------------
	.section	.nv.callgraph,"",@"SHT_CUDA_CALLGRAPH"
	.align	4
	.sectionentsize	8
	.align		4
        /*0000*/ 	.word	0x00000000
	.align		4
        /*0004*/ 	.word	0xffffffff
	.align		4
        /*0008*/ 	.word	0x00000000
	.align		4
        /*000c*/ 	.word	0xfffffffe
	.align		4
        /*0010*/ 	.word	0x00000000
	.align		4
        /*0014*/ 	.word	0xfffffffd
	.align		4
        /*0018*/ 	.word	0x00000000
	.align		4
        /*001c*/ 	.word	0xfffffffc


//--------------------- .text._Z12mandelKernelPiiffff --------------------------
	.section	.text._Z12mandelKernelPiiffff,"ax",@progbits
	.align	128
        .global         _Z12mandelKernelPiiffff
        .type           _Z12mandelKernelPiiffff,@function
        .size           _Z12mandelKernelPiiffff,(.L_x_4 - _Z12mandelKernelPiiffff)
        .other          _Z12mandelKernelPiiffff,@"STO_CUDA_ENTRY STV_DEFAULT"
_Z12mandelKernelPiiffff:
.text._Z12mandelKernelPiiffff:
[----:B------:R-:W-:Y:S01]  /*0000*/  LDC R1, c[0x0][0x37c] ;  /* 0x0000df00ff017b82 */ /* 0x000fe20000000800 */
[----:B------:R-:W0:Y:S01]  /*0010*/  S2R R0, SR_CTAID.X ;  /* 0x0000000000007919 */ /* 0x000e220000002500 */
[----:B------:R-:W0:Y:S06]  /*0020*/  LDCU UR4, c[0x0][0x360] ;  /* 0x00006c00ff0477ac */ /* 0x000e2c0008000800 */
[----:B------:R-:W1:Y:S01]  /*0030*/  LDC.64 R6, c[0x0][0x390] ;  /* 0x0000e400ff067b82 */ /* 0x000e620000000a00 */
[----:B------:R-:W0:Y:S01]  /*0040*/  S2R R3, SR_TID.X ;  /* 0x0000000000037919 */ /* 0x000e220000002100 */
[----:B------:R-:W2:Y:S01]  /*0050*/  LDCU.64 UR8, c[0x0][0x388] ;  /* 0x00007100ff0877ac */ /* 0x000ea20008000a00 */
[----:B------:R-:W3:Y:S01]  /*0060*/  S2R R5, SR_CTAID.Y ;  /* 0x0000000000057919 */ /* 0x000ee20000002600 */
[----:B------:R-:W1:Y:S01]  /*0070*/  LDCU UR6, c[0x0][0x398] ;  /* 0x00007300ff0677ac */ /* 0x000e620008000800 */
[----:B--2---:R-:W-:Y:S01]  /*0080*/  UISETP.GE.AND UP0, UPT, UR8, 0x1, UPT ;  /* 0x000000010800788c */ /* 0x004fe2000bf06270 */
[----:B0-----:R-:W-:Y:S01]  /*0090*/  IMAD R0, R0, UR4, R3 ;  /* 0x0000000400007c24 */ /* 0x001fe2000f8e0203 */
[----:B------:R-:W0:Y:S01]  /*00a0*/  LDCU.64 UR4, c[0x0][0x358] ;  /* 0x00006b00ff0477ac */ /* 0x000e220008000a00 */
[----:B---3--:R-:W-:-:S02]  /*00b0*/  I2FP.F32.U32 R3, R5 ;  /* 0x0000000500037245 */ /* 0x008fc40000201000 */
[----:B------:R-:W-:Y:S01]  /*00c0*/  IMAD R5, R5, 0x640, R0 ;  /* 0x0000064005057824 */ /* 0x000fe200078e0200 */
[----:B------:R-:W-:Y:S02]  /*00d0*/  I2FP.F32.S32 R2, R0 ;  /* 0x0000000000027245 */ /* 0x000fe40000201400 */
[----:B-1----:R-:W-:-:S03]  /*00e0*/  FFMA R3, R3, R6, UR6 ;  /* 0x0000000603037e23 */ /* 0x002fc60008000006 */
[----:B------:R-:W-:Y:S01]  /*00f0*/  FFMA R2, R2, UR9, R7 ;  /* 0x0000000902027c23 */ /* 0x000fe20008000007 */
[----:B------:R-:W-:Y:S01]  /*0100*/  HFMA2 R7, -RZ, RZ, 0, 0 ;  /* 0x00000000ff077431 */ /* 0x000fe200000001ff */
[----:B------:R-:W-:Y:S06]  /*0110*/  BRA.U !UP0, `(.L_x_0) ;  /* 0x0000000108507547 */ /* 0x000fec000b800000 */
[----:B------:R-:W-:Y:S01]  /*0120*/  BSSY.RECONVERGENT B0, `(.L_x_0) ;  /* 0x0000013000007945 */ /* 0x000fe20003800200 */
[----:B------:R-:W-:Y:S01]  /*0130*/  MOV R7, RZ ;  /* 0x000000ff00077202 */ /* 0x000fe20000000f00 */
[----:B------:R-:W1:Y:S01]  /*0140*/  LDCU UR6, c[0x0][0x388] ;  /* 0x00007100ff0677ac */ /* 0x000e620008000800 */
[----:B------:R-:W-:Y:S02]  /*0150*/  MOV R0, R3 ;  /* 0x0000000300007202 */ /* 0x000fe40000000f00 */
[----:B------:R-:W-:Y:S01]  /*0160*/  MOV R4, R2 ;  /* 0x0000000200047202 */ /* 0x000fe20000000f00 */
[----:B------:R-:W2:Y:S06]  /*0170*/  LDCU UR7, c[0x0][0x388] ;  /* 0x00007100ff0777ac */ /* 0x000eac0008000800 */
.L_x_2:
[----:B------:R-:W-:Y:S01]  /*0180*/  FMUL R9, R4, R4 ;  /* 0x0000000404097220 */ /* 0x000fe20000400000 */
[----:B------:R-:W-:-:S04]  /*0190*/  FMUL R6, R0, R0 ;  /* 0x0000000000067220 */ /* 0x000fc80000400000 */
[----:B------:R-:W-:-:S05]  /*01a0*/  FADD R8, R9, R6 ;  /* 0x0000000609087221 */ /* 0x000fca0000000000 */
[----:B------:R-:W-:-:S13]  /*01b0*/  FSETP.GT.AND P0, PT, R8, 4, PT ;  /* 0x408000000800780b */ /* 0x000fda0003f04000 */
[----:B------:R-:W-:Y:S05]  /*01c0*/  @P0 BRA `(.L_x_1) ;  /* 0x0000000000200947 */ /* 0x000fea0003800000 */
[----:B------:R-:W-:Y:S01]  /*01d0*/  IADD3 R7, PT, PT, R7, 0x1, RZ ;  /* 0x0000000107077810 */ /* 0x000fe20007ffe0ff */
[----:B------:R-:W-:Y:S01]  /*01e0*/  FADD R4, R4, R4 ;  /* 0x0000000404047221 */ /* 0x000fe20000000000 */
[----:B------:R-:W-:Y:S02]  /*01f0*/  FADD R9, R9, -R6 ;  /* 0x8000000609097221 */ /* 0x000fe40000000000 */
[----:B--2---:R-:W-:Y:S01]  /*0200*/  ISETP.NE.AND P0, PT, R7, UR7, PT ;  /* 0x0000000707007c0c */ /* 0x004fe2000bf05270 */
[----:B------:R-:W-:Y:S01]  /*0210*/  FFMA R0, R4, R0, R3 ;  /* 0x0000000004007223 */ /* 0x000fe20000000003 */
[----:B------:R-:W-:-:S11]  /*0220*/  FADD R4, R2, R9 ;  /* 0x0000000902047221 */ /* 0x000fd60000000000 */
[----:B------:R-:W-:Y:S05]  /*0230*/  @P0 BRA `(.L_x_2) ;  /* 0xfffffffc00d00947 */ /* 0x000fea000383ffff */
[----:B-1----:R-:W-:-:S07]  /*0240*/  MOV R7, UR6 ;  /* 0x0000000600077c02 */ /* 0x002fce0008000f00 */
.L_x_1:
[----:B012---:R-:W-:Y:S05]  /*0250*/  BSYNC.RECONVERGENT B0 ;  /* 0x0000000000007941 */ /* 0x007fea0003800200 */
.L_x_0:
[----:B------:R-:W1:Y:S02]  /*0260*/  LDC.64 R2, c[0x0][0x380] ;  /* 0x0000e000ff027b82 */ /* 0x000e640000000a00 */
[----:B-1----:R-:W-:-:S05]  /*0270*/  IMAD.WIDE R2, R5, 0x4, R2 ;  /* 0x0000000405027825 */ /* 0x002fca00078e0202 */
[----:B0-----:R-:W-:Y:S01]  /*0280*/  STG.E desc[UR4][R2.64], R7 ;  /* 0x0000000702007986 */ /* 0x001fe2000c101904 */
[----:B------:R-:W-:Y:S05]  /*0290*/  EXIT ;  /* 0x000000000000794d */ /* 0x000fea0003800000 */
.L_x_3:
[----:B------:R-:W-:-:S00]  /*02a0*/  BRA `(.L_x_3) ;  /* 0xfffffffc00fc7947 */ /* 0x000fc0000383ffff */
[----:B------:R-:W-:-:S00]  /*02b0*/  NOP ;  /* 0x0000000000007918 */ /* 0x000fc00000000000 */
        /* <DEDUP_REMOVED lines=12> */
.L_x_4:


//--------------------- .nv.shared.reserved.0     --------------------------
	.section	.nv.shared.reserved.0,"aw",@nobits
	.weak		__nv_reservedSMEM_offset_0_alias
	.size		__nv_reservedSMEM_offset_0_alias, 0, 64
	.other		__nv_reservedSMEM_offset_0_alias,@"STO_CUDA_RESERVED_SHARED STV_DEFAULT"
__nv_reservedSMEM_offset_0_alias:
	.zero		0
	.zero		64


//--------------------- .nv.constant0._Z12mandelKernelPiiffff --------------------------
	.section	.nv.constant0._Z12mandelKernelPiiffff,"a",@progbits
	.sectionflags	@""
	.align	4
.nv.constant0._Z12mandelKernelPiiffff:
	.zero		924


//--------------------- SYMBOLS --------------------------

	.type		.nv.reservedSmem.offset0,@object
	.size		.nv.reservedSmem.offset0,0x4
